	.headerflags	@"EF_CUDA_TEXMODE_UNIFIED EF_CUDA_64BIT_ADDRESS EF_CUDA_ACCELERATORS EF_CUDA_SM90 EF_CUDA_VIRTUAL_SM(EF_CUDA_SM90)"
	.elftype	@"ET_EXEC"


//--------------------- .nv.info                  --------------------------
	.section	.nv.info,"",@"SHT_CUDA_INFO"
	.align	4


	//----- nvinfo : EIATTR_REGCOUNT
	.align		4
        /*0000*/ 	.byte	0x04, 0x2f
        /*0002*/ 	.short	(.L_1 - .L_0)
	.align		4
.L_0:
        /*0004*/ 	.word	index@(triton_poi_fused__to_copy_arange_clamp_mul_sub_0)
        /*0008*/ 	.word	0x0000000c


	//----- nvinfo : EIATTR_MIN_STACK_SIZE
	.align		4
.L_1:
        /*000c*/ 	.byte	0x04, 0x12
        /*000e*/ 	.short	(.L_3 - .L_2)
	.align		4
.L_2:
        /*0010*/ 	.word	index@(triton_poi_fused__to_copy_arange_clamp_mul_sub_0)
        /*0014*/ 	.word	0x00000000


	//----- nvinfo : EIATTR_FRAME_SIZE
	.align		4
.L_3:
        /*0018*/ 	.byte	0x04, 0x11
        /*001a*/ 	.short	(.L_5 - .L_4)
	.align		4
.L_4:
        /*001c*/ 	.word	index@(triton_poi_fused__to_copy_arange_clamp_mul_sub_0)
        /*0020*/ 	.word	0x00000000


	//----- nvinfo : EIATTR_MIN_STACK_SIZE
	.align		4
.L_5:
        /*0024*/ 	.byte	0x04, 0x12
        /*0026*/ 	.short	(.L_7 - .L_6)
	.align		4
.L_6:
        /*0028*/ 	.word	index@(triton_poi_fused__to_copy_arange_clamp_mul_sub_0)
        /*002c*/ 	.word	0x00000000
.L_7:


//--------------------- .nv.info.triton_poi_fused__to_copy_arange_clamp_mul_sub_0 --------------------------
	.section	.nv.info.triton_poi_fused__to_copy_arange_clamp_mul_sub_0,"",@"SHT_CUDA_INFO"
	.sectionflags	@""
	.align	4


	//----- nvinfo : EIATTR_CUDA_API_VERSION
	.align		4
        /*0000*/ 	.byte	0x04, 0x37
        /*0002*/ 	.short	(.L_9 - .L_8)
.L_8:
        /*0004*/ 	.word	0x0000007c


	//----- nvinfo : EIATTR_KPARAM_INFO
	.align		4
.L_9:
        /*0008*/ 	.byte	0x04, 0x17
        /*000a*/ 	.short	(.L_11 - .L_10)
.L_10:
        /*000c*/ 	.word	0x00000000
        /*0010*/ 	.short	0x0001
        /*0012*/ 	.short	0x0008
        /*0014*/ 	.byte	0x00, 0xf0, 0x11, 0x00


	//----- nvinfo : EIATTR_KPARAM_INFO
	.align		4
.L_11:
        /*0018*/ 	.byte	0x04, 0x17
        /*001a*/ 	.short	(.L_13 - .L_12)
.L_12:
        /*001c*/ 	.word	0x00000000
        /*0020*/ 	.short	0x0000
        /*0022*/ 	.short	0x0000
        /*0024*/ 	.byte	0x00, 0xf4, 0x21, 0x00


	//----- nvinfo : EIATTR_SPARSE_MMA_MASK
	.align		4
.L_13:
        /*0028*/ 	.byte	0x03, 0x50
        /*002a*/ 	.short	0x0000


	//----- nvinfo : EIATTR_MAXREG_COUNT
	.align		4
        /*002c*/ 	.byte	0x03, 0x1b
        /*002e*/ 	.short	0x00ff


	//----- nvinfo : EIATTR_EXIT_INSTR_OFFSETS
	.align		4
        /*0030*/ 	.byte	0x04, 0x1c
        /*0032*/ 	.short	(.L_15 - .L_14)


	//   ....[0]....
.L_14:
        /*0034*/ 	.word	0x00000160


	//   ....[1]....
        /*0038*/ 	.word	0x00000190


	//----- nvinfo : EIATTR_REQNTID
	.align		4
.L_15:
        /*003c*/ 	.byte	0x04, 0x10
        /*003e*/ 	.short	(.L_17 - .L_16)
.L_16:
        /*0040*/ 	.word	0x00000020
        /*0044*/ 	.word	0x00000001
        /*0048*/ 	.word	0x00000001


	//----- nvinfo : EIATTR_CBANK_PARAM_SIZE
	.align		4
.L_17:
        /*004c*/ 	.byte	0x03, 0x19
        /*004e*/ 	.short	0x000c


	//----- nvinfo : EIATTR_PARAM_CBANK
	.align		4
        /*0050*/ 	.byte	0x04, 0x0a
        /*0052*/ 	.short	(.L_19 - .L_18)
	.align		4
.L_18:
        /*0054*/ 	.word	index@(.nv.constant0.triton_poi_fused__to_copy_arange_clamp_mul_sub_0)
        /*0058*/ 	.short	0x0210
        /*005a*/ 	.short	0x000c


	//----- nvinfo : EIATTR_SW_WAR
	.align		4
.L_19:
        /*005c*/ 	.byte	0x04, 0x36
        /*005e*/ 	.short	(.L_21 - .L_20)
.L_20:
        /*0060*/ 	.word	0x00000008
.L_21:


//--------------------- .nv.callgraph             --------------------------
	.section	.nv.callgraph,"",@"SHT_CUDA_CALLGRAPH"
	.align	4
	.sectionentsize	8
	.align		4
        /*0000*/ 	.word	0x00000000
	.align		4
        /*0004*/ 	.word	0xffffffff
	.align		4
        /*0008*/ 	.word	0x00000000
	.align		4
        /*000c*/ 	.word	0xfffffffe
	.align		4
        /*0010*/ 	.word	0x00000000
	.align		4
        /*0014*/ 	.word	0xfffffffd
	.align		4
        /*0018*/ 	.word	0x00000000
	.align		4
        /*001c*/ 	.word	0xfffffffc


//--------------------- .text.triton_poi_fused__to_copy_arange_clamp_mul_sub_0 --------------------------
	.section	.text.triton_poi_fused__to_copy_arange_clamp_mul_sub_0,"ax",@progbits
	.align	128
        .global         triton_poi_fused__to_copy_arange_clamp_mul_sub_0
        .type           triton_poi_fused__to_copy_arange_clamp_mul_sub_0,@function
        .size           triton_poi_fused__to_copy_arange_clamp_mul_sub_0,(.L_x_1 - triton_poi_fused__to_copy_arange_clamp_mul_sub_0)
        .other          triton_poi_fused__to_copy_arange_clamp_mul_sub_0,@"STO_CUDA_ENTRY STV_DEFAULT"
triton_poi_fused__to_copy_arange_clamp_mul_sub_0:
.text.triton_poi_fused__to_copy_arange_clamp_mul_sub_0:
[----:B------:R-:W0:Y:S02]  /*0000*/  LDC R1, c[0x0][0x28] ;  /* 0x00000a00ff017b82 */ /* 0x000e240000000800 */
[----:B------:R-:W1:Y:S01]  /*0010*/  S2R R0, SR_TID.X ;  /* 0x0000000000007919 */ /* 0x000e620000002100 */
[----:B------:R-:W2:Y:S01]  /*0020*/  S2R R5, SR_CTAID.X ;  /* 0x0000000000057919 */ /* 0x000ea20000002500 */
[----:B-1----:R-:W-:-:S05]  /*0030*/  IMAD.SHL.U32 R0, R0, 0x2, RZ ;  /* 0x0000000200007824 */ /* 0x002fca00078e00ff */
[----:B------:R-:W-:-:S05]  /*0040*/  LOP3.LUT R0, R0, 0x3e, RZ, 0xc0, !PT ;  /* 0x0000003e00007812 */ /* 0x000fca00078ec0ff */
[----:B--2---:R-:W-:-:S04]  /*0050*/  IMAD R5, R5, 0x40, R0 ;  /* 0x0000004005057824 */ /* 0x004fc800078e0200 */
[C---:B------:R-:W-:Y:S01]  /*0060*/  VIADD R0, R5.reuse, 0x1 ;  /* 0x0000000105007836 */ /* 0x040fe20000000000 */
[----:B------:R-:W-:Y:S02]  /*0070*/  I2FP.F32.S32 R2, R5 ;  /* 0x0000000500027245 */ /* 0x000fe40000201400 */
[----:B------:R-:W-:Y:S02]  /*0080*/  ISETP.GE.AND P0, PT, R5, 0x40, PT ;  /* 0x000000400500780c */ /* 0x000fe40003f06270 */
[----:B------:R-:W-:Y:S01]  /*0090*/  I2FP.F32.S32 R0, R0 ;  /* 0x0000000000007245 */ /* 0x000fe20000201400 */
[----:B------:R-:W-:-:S04]  /*00a0*/  FMUL R2, R2, 0.4920634925365447998 ;  /* 0x3efbefbf02027820 */ /* 0x000fc80000400000 */
[----:B------:R-:W-:Y:S01]  /*00b0*/  FMUL R0, R0, 0.4920634925365447998 ;  /* 0x3efbefbf00007820 */ /* 0x000fe20000400000 */
[----:B------:R-:W-:Y:S02]  /*00c0*/  FMNMX R4, RZ, R2, !PT ;  /* 0x00000002ff047209 */ /* 0x000fe40007800000 */
[----:B------:R-:W1:Y:S02]  /*00d0*/  LDC.64 R2, c[0x0][0x210] ;  /* 0x00008400ff027b82 */ /* 0x000e640000000a00 */
[----:B------:R-:W-:Y:S01]  /*00e0*/  FMNMX R0, RZ, R0, !PT ;  /* 0x00000000ff007209 */ /* 0x000fe20007800000 */
[----:B------:R-:W2:Y:S08]  /*00f0*/  F2I.TRUNC.NTZ R6, R4 ;  /* 0x0000000400067305 */ /* 0x000eb0000020f100 */
[----:B------:R-:W3:Y:S01]  /*0100*/  F2I.TRUNC.NTZ R7, R0 ;  /* 0x0000000000077305 */ /* 0x000ee2000020f100 */
[----:B--2---:R-:W-:-:S05]  /*0110*/  I2FP.F32.S32 R9, R6 ;  /* 0x0000000600097245 */ /* 0x004fca0000201400 */
[----:B------:R-:W-:Y:S01]  /*0120*/  FADD.SAT R6, R4, -R9 ;  /* 0x8000000904067221 */ /* 0x000fe20000002000 */
[----:B-1----:R-:W-:Y:S01]  /*0130*/  IMAD.WIDE R2, R5, 0x4, R2 ;  /* 0x0000000405027825 */ /* 0x002fe200078e0202 */
[----:B---3--:R-:W-:-:S05]  /*0140*/  I2FP.F32.S32 R7, R7 ;  /* 0x0000000700077245 */ /* 0x008fca0000201400 */
[----:B------:R-:W-:Y:S01]  /*0150*/  FADD.SAT R7, R0, -R7 ;  /* 0x8000000700077221 */ /* 0x000fe20000002000 */
[----:B------:R-:W-:Y:S06]  /*0160*/  @P0 EXIT ;  /* 0x000000000000094d */ /* 0x000fec0003800000 */
[----:B------:R-:W-:Y:S02]  /*0170*/  ULDC.64 UR4, c[0x0][0x208] ;  /* 0x0000820000047ab9 */ /* 0x000fe40000000a00 */
[----:B------:R-:W-:Y:S01]  /*0180*/  STG.E.64 desc[UR4][R2.64], R6 ;  /* 0x0000000602007986 */ /* 0x000fe2000c101b04 */
[----:B------:R-:W-:Y:S05]  /*0190*/  EXIT ;  /* 0x000000000000794d */ /* 0x000fea0003800000 */
.L_x_0:
[----:B------:R-:W-:-:S00]  /*01a0*/  BRA `(.L_x_0) ;  /* 0xfffffffc00fc7947 */ /* 0x000fc0000383ffff */
[----:B------:R-:W-:-:S00]  /*01b0*/  NOP ;  /* 0x0000000000007918 */ /* 0x000fc00000000000 */
        /* <DEDUP_REMOVED lines=12> */
.L_x_1:


//--------------------- .nv.constant0.triton_poi_fused__to_copy_arange_clamp_mul_sub_0 --------------------------
	.section	.nv.constant0.triton_poi_fused__to_copy_arange_clamp_mul_sub_0,"a",@progbits
	.sectionflags	@""
	.align	4
.nv.constant0.triton_poi_fused__to_copy_arange_clamp_mul_sub_0:
	.zero		540
